//
// Generated by NVIDIA NVVM Compiler
//
// Compiler Build ID: CL-36424714
// Cuda compilation tools, release 13.0, V13.0.88
// Based on NVVM 20.0.0
//

.version 9.0
.target sm_100
.address_size 64

	// .globl	_Z12movingKernelPiS_i

.visible .entry _Z12movingKernelPiS_i(
	.param .u64 .ptr .align 1 _Z12movingKernelPiS_i_param_0,
	.param .u64 .ptr .align 1 _Z12movingKernelPiS_i_param_1,
	.param .u32 _Z12movingKernelPiS_i_param_2
)
{


	ret;

}


// ===== COMPILED SASS (sm_100) =====

	.target	sm_100

	.elftype	@"ET_EXEC"


//--------------------- .note.nv.tkinfo           --------------------------
	.section	.note.nv.tkinfo,"",@"SHT_NOTE"
	.sectionflags	@"SHF_NOTE_NV_TKINFO"
	.tkinfo
        /*0018*/ 	.word	0x00000002
        /*0030*/ 	.string	""
        /*0030*/ 	.string	"ptxas"
        /*0030*/ 	.string	"Cuda compilation tools, release 13.0, V13.0.88"
        /*0030*/ 	.string	"Build cuda_13.0.r13.0/compiler.36424714_0"
        /*0030*/ 	.string	"-arch sm_100 -m 64 "



//--------------------- .note.nv.cuinfo           --------------------------
	.section	.note.nv.cuinfo,"",@"SHT_NOTE"
	.sectionflags	@"SHF_NOTE_NV_CUINFO"
        /*0018*/ 	.short	0x0002
        /*001a*/ 	.short	0x0064
        /*001c*/ 	.short	0x0082
	.zero		2


//--------------------- .nv.info                  --------------------------
	.section	.nv.info,"",@"SHT_CUDA_INFO"
	.align	4


	//----- nvinfo : EIATTR_REGCOUNT
	.align		4
        /*0000*/ 	.byte	0x04, 0x2f
        /*0002*/ 	.short	(.L_1 - .L_0)
	.align		4
.L_0:
        /*0004*/ 	.word	index@(_Z12movingKernelPiS_i)
        /*0008*/ 	.word	0x00000004


	//----- nvinfo : EIATTR_FRAME_SIZE
	.align		4
.L_1:
        /*000c*/ 	.byte	0x04, 0x11
        /*000e*/ 	.short	(.L_3 - .L_2)
	.align		4
.L_2:
        /*0010*/ 	.word	index@(_Z12movingKernelPiS_i)
        /*0014*/ 	.word	0x00000000


	//----- nvinfo : EIATTR_MIN_STACK_SIZE
	.align		4
.L_3:
        /*0018*/ 	.byte	0x04, 0x12
        /*001a*/ 	.short	(.L_5 - .L_4)
	.align		4
.L_4:
        /*001c*/ 	.word	index@(_Z12movingKernelPiS_i)
        /*0020*/ 	.word	0x00000000
.L_5:


//--------------------- .nv.compat                --------------------------
	.section	.nv.compat,"",@"SHT_CUDA_COMPAT_INFO"
	.align	4
        /*0000*/ 	.byte	0x02, 0x09, 0x00, 0x00, 0x02, 0x02, 0x01, 0x00, 0x02, 0x05, 0x05, 0x00, 0x03, 0x07, 0x01, 0x01
        /*0010*/ 	.byte	0x02, 0x03, 0x00, 0x00, 0x02, 0x06, 0x01, 0x00, 0x04, 0x0b, 0x08, 0x00, 0x09, 0x00, 0x00, 0x00
        /*0020*/ 	.byte	0x00, 0x00, 0x00, 0x00


//--------------------- .nv.info._Z12movingKernelPiS_i --------------------------
	.section	.nv.info._Z12movingKernelPiS_i,"",@"SHT_CUDA_INFO"
	.sectionflags	@""
	.align	4


	//----- nvinfo : EIATTR_CUDA_API_VERSION
	.align		4
        /*0000*/ 	.byte	0x04, 0x37
        /*0002*/ 	.short	(.L_7 - .L_6)
.L_6:
        /*0004*/ 	.word	0x00000082


	//----- nvinfo : EIATTR_KPARAM_INFO
	.align		4
.L_7:
        /*0008*/ 	.byte	0x04, 0x17
        /*000a*/ 	.short	(.L_9 - .L_8)
.L_8:
        /*000c*/ 	.word	0x00000000
        /*0010*/ 	.short	0x0002
        /*0012*/ 	.short	0x0010
        /*0014*/ 	.byte	0x00, 0xf0, 0x11, 0x00


	//----- nvinfo : EIATTR_KPARAM_INFO
	.align		4
.L_9:
        /*0018*/ 	.byte	0x04, 0x17
        /*001a*/ 	.short	(.L_11 - .L_10)
.L_10:
        /*001c*/ 	.word	0x00000000
        /*0020*/ 	.short	0x0001
        /*0022*/ 	.short	0x0008
        /*0024*/ 	.byte	0x00, 0xf5, 0x21, 0x00


	//----- nvinfo : EIATTR_KPARAM_INFO
	.align		4
.L_11:
        /*0028*/ 	.byte	0x04, 0x17
        /*002a*/ 	.short	(.L_13 - .L_12)
.L_12:
        /*002c*/ 	.word	0x00000000
        /*0030*/ 	.short	0x0000
        /*0032*/ 	.short	0x0000
        /*0034*/ 	.byte	0x00, 0xf5, 0x21, 0x00


	//----- nvinfo : EIATTR_SPARSE_MMA_MASK
	.align		4
.L_13:
        /*0038*/ 	.byte	0x03, 0x50
        /*003a*/ 	.short	0x0000


	//----- nvinfo : EIATTR_MAXREG_COUNT
	.align		4
        /*003c*/ 	.byte	0x03, 0x1b
        /*003e*/ 	.short	0x00ff


	//----- nvinfo : EIATTR_MERCURY_ISA_VERSION
	.align		4
        /*0040*/ 	.byte	0x03, 0x5f
        /*0042*/ 	.short	0x0101


	//----- nvinfo : EIATTR_VRC_CTA_INIT_COUNT
	.align		4
        /*0044*/ 	.byte	0x02, 0x4a
	.zero		1
	.zero		1


	//----- nvinfo : EIATTR_EXIT_INSTR_OFFSETS
	.align		4
        /*0048*/ 	.byte	0x04, 0x1c
        /*004a*/ 	.short	(.L_15 - .L_14)


	//   ....[0]....
.L_14:
        /*004c*/ 	.word	0x00000010


	//----- nvinfo : EIATTR_CBANK_PARAM_SIZE
	.align		4
.L_15:
        /*0050*/ 	.byte	0x03, 0x19
        /*0052*/ 	.short	0x0014


	//----- nvinfo : EIATTR_PARAM_CBANK
	.align		4
        /*0054*/ 	.byte	0x04, 0x0a
        /*0056*/ 	.short	(.L_17 - .L_16)
	.align		4
.L_16:
        /*0058*/ 	.word	index@(.nv.constant0._Z12movingKernelPiS_i)
        /*005c*/ 	.short	0x0380
        /*005e*/ 	.short	0x0014


	//----- nvinfo : EIATTR_SW_WAR
	.align		4
.L_17:
        /*0060*/ 	.byte	0x04, 0x36
        /*0062*/ 	.short	(.L_19 - .L_18)
.L_18:
        /*0064*/ 	.word	0x00000008
.L_19:


//--------------------- .nv.callgraph             --------------------------
	.section	.nv.callgraph,"",@"SHT_CUDA_CALLGRAPH"
	.align	4
	.sectionentsize	8
	.align		4
        /*0000*/ 	.word	0x00000000
	.align		4
        /*0004*/ 	.word	0xffffffff
	.align		4
        /*0008*/ 	.word	0x00000000
	.align		4
        /*000c*/ 	.word	0xfffffffe
	.align		4
        /*0010*/ 	.word	0x00000000
	.align		4
        /*0014*/ 	.word	0xfffffffd
	.align		4
        /*0018*/ 	.word	0x00000000
	.align		4
        /*001c*/ 	.word	0xfffffffc


//--------------------- .text._Z12movingKernelPiS_i --------------------------
	.section	.text._Z12movingKernelPiS_i,"ax",@progbits
	.align	128
        .global         _Z12movingKernelPiS_i
        .type           _Z12movingKernelPiS_i,@function
        .size           _Z12movingKernelPiS_i,(.L_x_1 - _Z12movingKernelPiS_i)
        .other          _Z12movingKernelPiS_i,@"STO_CUDA_ENTRY STV_DEFAULT"
_Z12movingKernelPiS_i:
.text._Z12movingKernelPiS_i:
[----:B------:R-:W-:Y:S01]  /*0000*/  LDC R1, c[0x0][0x37c] ;  /* 0x0000df00ff017b82 */ /* 0x000fe20000000800 */
[----:B------:R-:W-:Y:S05]  /*0010*/  EXIT ;  /* 0x000000000000794d */ /* 0x000fea0003800000 */
.L_x_0:
[----:B------:R-:W-:-:S00]  /*0020*/  BRA `(.L_x_0) ;  /* 0xfffffffc00fc7947 */ /* 0x000fc0000383ffff */
[----:B------:R-:W-:-:S00]  /*0030*/  NOP ;  /* 0x0000000000007918 */ /* 0x000fc00000000000 */
        /* <DEDUP_REMOVED lines=12> */
.L_x_1:


//--------------------- .nv.shared.reserved.0     --------------------------
	.section	.nv.shared.reserved.0,"aw",@nobits
	.weak		__nv_reservedSMEM_offset_0_alias
	.size		__nv_reservedSMEM_offset_0_alias, 0, 64
	.other		__nv_reservedSMEM_offset_0_alias,@"STO_CUDA_RESERVED_SHARED STV_DEFAULT"
__nv_reservedSMEM_offset_0_alias:
	.zero		0
	.zero		64


//--------------------- .nv.constant0._Z12movingKernelPiS_i --------------------------
	.section	.nv.constant0._Z12movingKernelPiS_i,"a",@progbits
	.sectionflags	@""
	.align	4
.nv.constant0._Z12movingKernelPiS_i:
	.zero		916


//--------------------- SYMBOLS --------------------------

	.type		.nv.reservedSmem.offset0,@object
	.size		.nv.reservedSmem.offset0,0x4
